//
// Generated by NVIDIA NVVM Compiler
//
// Compiler Build ID: CL-36424714
// Cuda compilation tools, release 13.0, V13.0.88
// Based on NVVM 20.0.0
//

.version 9.0
.target sm_100
.address_size 64

	// .globl	_Z7incisoBPfffff

.visible .entry _Z7incisoBPfffff(
	.param .u64 .ptr .align 1 _Z7incisoBPfffff_param_0,
	.param .f32 _Z7incisoBPfffff_param_1,
	.param .f32 _Z7incisoBPfffff_param_2,
	.param .f32 _Z7incisoBPfffff_param_3,
	.param .f32 _Z7incisoBPfffff_param_4
)
{
	.reg .pred 	%p<33>;
	.reg .b32 	%r<54>;
	.reg .b32 	%f<231>;
	.reg .b64 	%rd<5>;

	ld.param.u64 	%rd1, [_Z7incisoBPfffff_param_0];
	ld.param.f32 	%f26, [_Z7incisoBPfffff_param_2];
	ld.param.f32 	%f27, [_Z7incisoBPfffff_param_3];
	ld.param.f32 	%f28, [_Z7incisoBPfffff_param_4];
	mov.u32 	%r9, %tid.x;
	mov.u32 	%r10, %ctaid.x;
	mov.u32 	%r11, %ntid.x;
	mad.lo.s32 	%r1, %r10, %r11, %r9;
	cvt.rn.f32.s32 	%f29, %r1;
	setp.leu.f32 	%p1, %f28, %f29;
	@%p1 bra 	$L__BB0_23;
	setp.lt.s32 	%p2, %r1, 0;
	mov.f32 	%f227, 0f00000000;
	@%p2 bra 	$L__BB0_22;
	setp.eq.s32 	%p3, %r1, 0;
	mov.f32 	%f227, 0f00000000;
	mov.b32 	%r53, 0;
	@%p3 bra 	$L__BB0_15;
	add.s32 	%r14, %r1, 1;
	and.b32  	%r53, %r14, -2;
	mov.f32 	%f227, 0f00000000;
	mov.b32 	%r51, 0;
	mov.u32 	%r52, %r51;
$L__BB0_4:
	cvt.rn.f32.u32 	%f35, %r52;
	mul.f32 	%f2, %f27, %f35;
	abs.f32 	%f3, %f2;
	setp.eq.f32 	%p4, %f2, 0f3F800000;
	mov.f32 	%f225, 0f3F800000;
	@%p4 bra 	$L__BB0_9;
	setp.num.f32 	%p5, %f3, %f3;
	@%p5 bra 	$L__BB0_7;
	mov.f32 	%f91, 0f40000000;
	add.rn.f32 	%f225, %f2, %f91;
	bra.uni 	$L__BB0_9;
$L__BB0_7:
	setp.lt.f32 	%p6, %f3, 0f00800000;
	mul.f32 	%f36, %f3, 0f4B800000;
	selp.f32 	%f37, %f36, %f3, %p6;
	mov.b32 	%r15, %f37;
	add.s32 	%r16, %r15, -1060439283;
	and.b32  	%r17, %r16, -8388608;
	sub.s32 	%r18, %r15, %r17;
	mov.b32 	%f38, %r18;
	cvt.rn.f32.s32 	%f39, %r17;
	selp.f32 	%f40, 0fC1C00000, 0f00000000, %p6;
	fma.rn.f32 	%f41, %f39, 0f34000000, %f40;
	add.f32 	%f42, %f38, 0fBF800000;
	add.f32 	%f43, %f38, 0f3F800000;
	rcp.approx.ftz.f32 	%f44, %f43;
	add.f32 	%f45, %f42, %f42;
	mul.f32 	%f46, %f45, %f44;
	mul.f32 	%f47, %f46, %f46;
	neg.f32 	%f48, %f46;
	sub.f32 	%f49, %f42, %f46;
	add.f32 	%f50, %f49, %f49;
	fma.rn.f32 	%f51, %f48, %f42, %f50;
	mul.rn.f32 	%f52, %f44, %f51;
	fma.rn.f32 	%f53, %f47, 0f3A2C32E4, 0f3B52E7DB;
	fma.rn.f32 	%f54, %f53, %f47, 0f3C93BB73;
	fma.rn.f32 	%f55, %f54, %f47, 0f3DF6384F;
	mul.rn.f32 	%f56, %f55, %f47;
	fma.rn.f32 	%f57, %f46, 0f3FB8AA3B, %f41;
	mul.f32 	%f58, %f56, 0f40400000;
	sub.f32 	%f59, %f41, %f57;
	fma.rn.f32 	%f60, %f46, 0f3FB8AA3B, %f59;
	fma.rn.f32 	%f61, %f52, 0f3FB8AA3B, %f60;
	fma.rn.f32 	%f62, %f46, 0f32A55E34, %f61;
	fma.rn.f32 	%f63, %f58, %f52, %f62;
	fma.rn.f32 	%f64, %f56, %f46, %f63;
	add.rn.f32 	%f65, %f57, %f64;
	mov.f32 	%f66, 0f40000000;
	mul.rn.f32 	%f67, %f65, %f66;
	cvt.rni.f32.f32 	%f68, %f67;
	sub.f32 	%f69, %f67, %f68;
	neg.f32 	%f70, %f67;
	fma.rn.f32 	%f71, %f65, 0f40000000, %f70;
	neg.f32 	%f72, %f57;
	add.rn.f32 	%f73, %f65, %f72;
	neg.f32 	%f74, %f73;
	add.rn.f32 	%f75, %f64, %f74;
	fma.rn.f32 	%f76, %f75, 0f40000000, %f71;
	add.f32 	%f77, %f69, %f76;
	setp.gt.f32 	%p7, %f68, 0f00000000;
	selp.b32 	%r19, 0, -2097152000, %p7;
	setp.neu.f32 	%p8, %f2, 0f00000000;
	setp.neu.f32 	%p9, %f3, 0f7F800000;
	setp.lt.f32 	%p10, %f67, 0f00000000;
	selp.f32 	%f78, 0f00000000, 0f7F800000, %p10;
	abs.f32 	%f79, %f67;
	setp.gt.f32 	%p11, %f79, 0f43180000;
	cvt.rzi.s32.f32 	%r20, %f68;
	shl.b32 	%r21, %r20, 23;
	sub.s32 	%r22, %r21, %r19;
	mov.b32 	%f80, %r22;
	add.s32 	%r23, %r19, 2130706432;
	mov.b32 	%f81, %r23;
	fma.rn.f32 	%f82, %f77, 0f391FCB8E, 0f3AAF85ED;
	fma.rn.f32 	%f83, %f82, %f77, 0f3C1D9856;
	fma.rn.f32 	%f84, %f83, %f77, 0f3D6357BB;
	fma.rn.f32 	%f85, %f84, %f77, 0f3E75FDEC;
	fma.rn.f32 	%f86, %f85, %f77, 0f3F317218;
	fma.rn.f32 	%f87, %f86, %f77, 0f3F800000;
	mul.f32 	%f88, %f87, %f81;
	mul.f32 	%f89, %f88, %f80;
	selp.f32 	%f225, %f78, %f89, %p11;
	and.pred  	%p12, %p8, %p9;
	@%p12 bra 	$L__BB0_9;
	add.f32 	%f90, %f2, %f2;
	mov.b32 	%r24, %f90;
	and.b32  	%r25, %r24, 2147483647;
	mov.b32 	%f225, %r25;
$L__BB0_9:
	mul.f32 	%f8, %f225, 0f41100000;
	add.s32 	%r5, %r52, 1;
	cvt.rn.f32.u32 	%f93, %r5;
	mul.f32 	%f9, %f27, %f93;
	abs.f32 	%f10, %f9;
	setp.eq.f32 	%p13, %f9, 0f3F800000;
	mov.f32 	%f226, 0f3F800000;
	@%p13 bra 	$L__BB0_14;
	setp.nan.f32 	%p14, %f10, %f10;
	@%p14 bra 	$L__BB0_13;
	setp.lt.f32 	%p15, %f10, 0f00800000;
	mul.f32 	%f94, %f10, 0f4B800000;
	selp.f32 	%f95, %f94, %f10, %p15;
	mov.b32 	%r26, %f95;
	add.s32 	%r27, %r26, -1060439283;
	and.b32  	%r28, %r27, -8388608;
	sub.s32 	%r29, %r26, %r28;
	mov.b32 	%f96, %r29;
	cvt.rn.f32.s32 	%f97, %r28;
	selp.f32 	%f98, 0fC1C00000, 0f00000000, %p15;
	fma.rn.f32 	%f99, %f97, 0f34000000, %f98;
	add.f32 	%f100, %f96, 0fBF800000;
	add.f32 	%f101, %f96, 0f3F800000;
	rcp.approx.ftz.f32 	%f102, %f101;
	add.f32 	%f103, %f100, %f100;
	mul.f32 	%f104, %f103, %f102;
	mul.f32 	%f105, %f104, %f104;
	neg.f32 	%f106, %f104;
	sub.f32 	%f107, %f100, %f104;
	add.f32 	%f108, %f107, %f107;
	fma.rn.f32 	%f109, %f106, %f100, %f108;
	mul.rn.f32 	%f110, %f102, %f109;
	fma.rn.f32 	%f111, %f105, 0f3A2C32E4, 0f3B52E7DB;
	fma.rn.f32 	%f112, %f111, %f105, 0f3C93BB73;
	fma.rn.f32 	%f113, %f112, %f105, 0f3DF6384F;
	mul.rn.f32 	%f114, %f113, %f105;
	fma.rn.f32 	%f115, %f104, 0f3FB8AA3B, %f99;
	mul.f32 	%f116, %f114, 0f40400000;
	sub.f32 	%f117, %f99, %f115;
	fma.rn.f32 	%f118, %f104, 0f3FB8AA3B, %f117;
	fma.rn.f32 	%f119, %f110, 0f3FB8AA3B, %f118;
	fma.rn.f32 	%f120, %f104, 0f32A55E34, %f119;
	fma.rn.f32 	%f121, %f116, %f110, %f120;
	fma.rn.f32 	%f122, %f114, %f104, %f121;
	add.rn.f32 	%f123, %f115, %f122;
	mov.f32 	%f124, 0f40000000;
	mul.rn.f32 	%f125, %f123, %f124;
	cvt.rni.f32.f32 	%f126, %f125;
	sub.f32 	%f127, %f125, %f126;
	neg.f32 	%f128, %f125;
	fma.rn.f32 	%f129, %f123, 0f40000000, %f128;
	neg.f32 	%f130, %f115;
	add.rn.f32 	%f131, %f123, %f130;
	neg.f32 	%f132, %f131;
	add.rn.f32 	%f133, %f122, %f132;
	fma.rn.f32 	%f134, %f133, 0f40000000, %f129;
	add.f32 	%f135, %f127, %f134;
	setp.gt.f32 	%p16, %f126, 0f00000000;
	selp.b32 	%r30, 0, -2097152000, %p16;
	setp.neu.f32 	%p17, %f9, 0f00000000;
	setp.neu.f32 	%p18, %f10, 0f7F800000;
	setp.lt.f32 	%p19, %f125, 0f00000000;
	selp.f32 	%f136, 0f00000000, 0f7F800000, %p19;
	abs.f32 	%f137, %f125;
	setp.gt.f32 	%p20, %f137, 0f43180000;
	cvt.rzi.s32.f32 	%r31, %f126;
	shl.b32 	%r32, %r31, 23;
	sub.s32 	%r33, %r32, %r30;
	mov.b32 	%f138, %r33;
	add.s32 	%r34, %r30, 2130706432;
	mov.b32 	%f139, %r34;
	fma.rn.f32 	%f140, %f135, 0f391FCB8E, 0f3AAF85ED;
	fma.rn.f32 	%f141, %f140, %f135, 0f3C1D9856;
	fma.rn.f32 	%f142, %f141, %f135, 0f3D6357BB;
	fma.rn.f32 	%f143, %f142, %f135, 0f3E75FDEC;
	fma.rn.f32 	%f144, %f143, %f135, 0f3F317218;
	fma.rn.f32 	%f145, %f144, %f135, 0f3F800000;
	mul.f32 	%f146, %f145, %f139;
	mul.f32 	%f147, %f146, %f138;
	selp.f32 	%f226, %f136, %f147, %p20;
	and.pred  	%p21, %p17, %p18;
	@%p21 bra 	$L__BB0_14;
	add.f32 	%f148, %f9, %f9;
	mov.b32 	%r35, %f148;
	and.b32  	%r36, %r35, 2147483647;
	mov.b32 	%f226, %r36;
	bra.uni 	$L__BB0_14;
$L__BB0_13:
	mov.f32 	%f149, 0f40000000;
	add.rn.f32 	%f226, %f9, %f149;
$L__BB0_14:
	mul.f32 	%f150, %f226, 0f41100000;
	add.s32 	%r37, %r51, 4;
	cvt.rn.f32.u32 	%f151, %r37;
	mul.f32 	%f152, %f27, %f151;
	sub.f32 	%f153, %f150, %f152;
	add.f32 	%f154, %f153, 0f40A00000;
	cvt.rn.f32.u32 	%f155, %r51;
	mul.f32 	%f156, %f27, %f155;
	sub.f32 	%f157, %f8, %f156;
	add.f32 	%f158, %f157, 0f40A00000;
	add.f32 	%f159, %f227, %f158;
	add.f32 	%f227, %f159, %f154;
	add.s32 	%r51, %r51, 8;
	add.s32 	%r52, %r5, 1;
	setp.ne.s32 	%p22, %r52, %r53;
	@%p22 bra 	$L__BB0_4;
$L__BB0_15:
	and.b32  	%r38, %r1, 1;
	setp.eq.b32 	%p23, %r38, 1;
	@%p23 bra 	$L__BB0_22;
	cvt.rn.f32.u32 	%f161, %r53;
	mul.f32 	%f18, %f27, %f161;
	abs.f32 	%f19, %f18;
	setp.eq.f32 	%p24, %f18, 0f3F800000;
	mov.f32 	%f229, 0f3F800000;
	@%p24 bra 	$L__BB0_21;
	setp.nan.f32 	%p25, %f19, %f19;
	@%p25 bra 	$L__BB0_20;
	setp.lt.f32 	%p26, %f19, 0f00800000;
	mul.f32 	%f162, %f19, 0f4B800000;
	selp.f32 	%f163, %f162, %f19, %p26;
	mov.b32 	%r39, %f163;
	add.s32 	%r40, %r39, -1060439283;
	and.b32  	%r41, %r40, -8388608;
	sub.s32 	%r42, %r39, %r41;
	mov.b32 	%f164, %r42;
	cvt.rn.f32.s32 	%f165, %r41;
	selp.f32 	%f166, 0fC1C00000, 0f00000000, %p26;
	fma.rn.f32 	%f167, %f165, 0f34000000, %f166;
	add.f32 	%f168, %f164, 0fBF800000;
	add.f32 	%f169, %f164, 0f3F800000;
	rcp.approx.ftz.f32 	%f170, %f169;
	add.f32 	%f171, %f168, %f168;
	mul.f32 	%f172, %f171, %f170;
	mul.f32 	%f173, %f172, %f172;
	neg.f32 	%f174, %f172;
	sub.f32 	%f175, %f168, %f172;
	add.f32 	%f176, %f175, %f175;
	fma.rn.f32 	%f177, %f174, %f168, %f176;
	mul.rn.f32 	%f178, %f170, %f177;
	fma.rn.f32 	%f179, %f173, 0f3A2C32E4, 0f3B52E7DB;
	fma.rn.f32 	%f180, %f179, %f173, 0f3C93BB73;
	fma.rn.f32 	%f181, %f180, %f173, 0f3DF6384F;
	mul.rn.f32 	%f182, %f181, %f173;
	fma.rn.f32 	%f183, %f172, 0f3FB8AA3B, %f167;
	mul.f32 	%f184, %f182, 0f40400000;
	sub.f32 	%f185, %f167, %f183;
	fma.rn.f32 	%f186, %f172, 0f3FB8AA3B, %f185;
	fma.rn.f32 	%f187, %f178, 0f3FB8AA3B, %f186;
	fma.rn.f32 	%f188, %f172, 0f32A55E34, %f187;
	fma.rn.f32 	%f189, %f184, %f178, %f188;
	fma.rn.f32 	%f190, %f182, %f172, %f189;
	add.rn.f32 	%f191, %f183, %f190;
	mov.f32 	%f192, 0f40000000;
	mul.rn.f32 	%f193, %f191, %f192;
	cvt.rni.f32.f32 	%f194, %f193;
	sub.f32 	%f195, %f193, %f194;
	neg.f32 	%f196, %f193;
	fma.rn.f32 	%f197, %f191, 0f40000000, %f196;
	neg.f32 	%f198, %f183;
	add.rn.f32 	%f199, %f191, %f198;
	neg.f32 	%f200, %f199;
	add.rn.f32 	%f201, %f190, %f200;
	fma.rn.f32 	%f202, %f201, 0f40000000, %f197;
	add.f32 	%f203, %f195, %f202;
	setp.gt.f32 	%p27, %f194, 0f00000000;
	selp.b32 	%r43, 0, -2097152000, %p27;
	setp.neu.f32 	%p28, %f18, 0f00000000;
	setp.neu.f32 	%p29, %f19, 0f7F800000;
	setp.lt.f32 	%p30, %f193, 0f00000000;
	selp.f32 	%f204, 0f00000000, 0f7F800000, %p30;
	abs.f32 	%f205, %f193;
	setp.gt.f32 	%p31, %f205, 0f43180000;
	cvt.rzi.s32.f32 	%r44, %f194;
	shl.b32 	%r45, %r44, 23;
	sub.s32 	%r46, %r45, %r43;
	mov.b32 	%f206, %r46;
	add.s32 	%r47, %r43, 2130706432;
	mov.b32 	%f207, %r47;
	fma.rn.f32 	%f208, %f203, 0f391FCB8E, 0f3AAF85ED;
	fma.rn.f32 	%f209, %f208, %f203, 0f3C1D9856;
	fma.rn.f32 	%f210, %f209, %f203, 0f3D6357BB;
	fma.rn.f32 	%f211, %f210, %f203, 0f3E75FDEC;
	fma.rn.f32 	%f212, %f211, %f203, 0f3F317218;
	fma.rn.f32 	%f213, %f212, %f203, 0f3F800000;
	mul.f32 	%f214, %f213, %f207;
	mul.f32 	%f215, %f214, %f206;
	selp.f32 	%f229, %f204, %f215, %p31;
	and.pred  	%p32, %p28, %p29;
	@%p32 bra 	$L__BB0_21;
	add.f32 	%f216, %f18, %f18;
	mov.b32 	%r48, %f216;
	and.b32  	%r49, %r48, 2147483647;
	mov.b32 	%f229, %r49;
	bra.uni 	$L__BB0_21;
$L__BB0_20:
	mov.f32 	%f217, 0f40000000;
	add.rn.f32 	%f229, %f18, %f217;
$L__BB0_21:
	mul.f32 	%f218, %f229, 0f41100000;
	shl.b32 	%r50, %r53, 2;
	cvt.rn.f32.u32 	%f219, %r50;
	mul.f32 	%f220, %f27, %f219;
	sub.f32 	%f221, %f218, %f220;
	add.f32 	%f222, %f221, 0f40A00000;
	add.f32 	%f227, %f227, %f222;
$L__BB0_22:
	fma.rn.f32 	%f223, %f27, %f227, %f26;
	cvta.to.global.u64 	%rd2, %rd1;
	mul.wide.s32 	%rd3, %r1, 4;
	add.s64 	%rd4, %rd2, %rd3;
	st.global.f32 	[%rd4], %f223;
$L__BB0_23:
	ret;

}
	// .globl	_Z10incisoCGPUPfS_ffff
.visible .entry _Z10incisoCGPUPfS_ffff(
	.param .u64 .ptr .align 1 _Z10incisoCGPUPfS_ffff_param_0,
	.param .u64 .ptr .align 1 _Z10incisoCGPUPfS_ffff_param_1,
	.param .f32 _Z10incisoCGPUPfS_ffff_param_2,
	.param .f32 _Z10incisoCGPUPfS_ffff_param_3,
	.param .f32 _Z10incisoCGPUPfS_ffff_param_4,
	.param .f32 _Z10incisoCGPUPfS_ffff_param_5
)
{
	.reg .pred 	%p<2>;
	.reg .b32 	%r<5>;
	.reg .b32 	%f<7>;
	.reg .b64 	%rd<8>;

	ld.param.u64 	%rd1, [_Z10incisoCGPUPfS_ffff_param_0];
	ld.param.u64 	%rd2, [_Z10incisoCGPUPfS_ffff_param_1];
	ld.param.f32 	%f1, [_Z10incisoCGPUPfS_ffff_param_3];
	ld.param.f32 	%f2, [_Z10incisoCGPUPfS_ffff_param_4];
	ld.param.f32 	%f3, [_Z10incisoCGPUPfS_ffff_param_5];
	mov.u32 	%r2, %tid.x;
	mov.u32 	%r3, %ctaid.x;
	mov.u32 	%r4, %ntid.x;
	mad.lo.s32 	%r1, %r3, %r4, %r2;
	cvt.rn.f32.s32 	%f4, %r1;
	setp.leu.f32 	%p1, %f3, %f4;
	@%p1 bra 	$L__BB1_2;
	cvta.to.global.u64 	%rd3, %rd1;
	cvta.to.global.u64 	%rd4, %rd2;
	mul.wide.s32 	%rd5, %r1, 4;
	add.s64 	%rd6, %rd3, %rd5;
	ld.global.f32 	%f5, [%rd6];
	fma.rn.f32 	%f6, %f2, %f5, %f1;
	add.s64 	%rd7, %rd4, %rd5;
	st.global.f32 	[%rd7], %f6;
$L__BB1_2:
	ret;

}


// ===== COMPILED SASS (sm_100) =====

	.target	sm_100

	.elftype	@"ET_EXEC"


//--------------------- .note.nv.tkinfo           --------------------------
	.section	.note.nv.tkinfo,"",@"SHT_NOTE"
	.sectionflags	@"SHF_NOTE_NV_TKINFO"
	.tkinfo
        /*0018*/ 	.word	0x00000002
        /*0030*/ 	.string	""
        /*0030*/ 	.string	"ptxas"
        /*0030*/ 	.string	"Cuda compilation tools, release 13.0, V13.0.88"
        /*0030*/ 	.string	"Build cuda_13.0.r13.0/compiler.36424714_0"
        /*0030*/ 	.string	"-arch sm_100 -m 64 "



//--------------------- .note.nv.cuinfo           --------------------------
	.section	.note.nv.cuinfo,"",@"SHT_NOTE"
	.sectionflags	@"SHF_NOTE_NV_CUINFO"
        /*0018*/ 	.short	0x0002
        /*001a*/ 	.short	0x0064
        /*001c*/ 	.short	0x0082
	.zero		2


//--------------------- .nv.info                  --------------------------
	.section	.nv.info,"",@"SHT_CUDA_INFO"
	.align	4


	//----- nvinfo : EIATTR_REGCOUNT
	.align		4
        /*0000*/ 	.byte	0x04, 0x2f
        /*0002*/ 	.short	(.L_1 - .L_0)
	.align		4
.L_0:
        /*0004*/ 	.word	index@(_Z7incisoBPfffff)
        /*0008*/ 	.word	0x00000014


	//----- nvinfo : EIATTR_FRAME_SIZE
	.align		4
.L_1:
        /*000c*/ 	.byte	0x04, 0x11
        /*000e*/ 	.short	(.L_3 - .L_2)
	.align		4
.L_2:
        /*0010*/ 	.word	index@(_Z7incisoBPfffff)
        /*0014*/ 	.word	0x00000000


	//----- nvinfo : EIATTR_REGCOUNT
	.align		4
.L_3:
        /*0018*/ 	.byte	0x04, 0x2f
        /*001a*/ 	.short	(.L_5 - .L_4)
	.align		4
.L_4:
        /*001c*/ 	.word	index@(_Z10incisoCGPUPfS_ffff)
        /*0020*/ 	.word	0x0000000c


	//----- nvinfo : EIATTR_FRAME_SIZE
	.align		4
.L_5:
        /*0024*/ 	.byte	0x04, 0x11
        /*0026*/ 	.short	(.L_7 - .L_6)
	.align		4
.L_6:
        /*0028*/ 	.word	index@(_Z10incisoCGPUPfS_ffff)
        /*002c*/ 	.word	0x00000000


	//----- nvinfo : EIATTR_MIN_STACK_SIZE
	.align		4
.L_7:
        /*0030*/ 	.byte	0x04, 0x12
        /*0032*/ 	.short	(.L_9 - .L_8)
	.align		4
.L_8:
        /*0034*/ 	.word	index@(_Z10incisoCGPUPfS_ffff)
        /*0038*/ 	.word	0x00000000


	//----- nvinfo : EIATTR_MIN_STACK_SIZE
	.align		4
.L_9:
        /*003c*/ 	.byte	0x04, 0x12
        /*003e*/ 	.short	(.L_11 - .L_10)
	.align		4
.L_10:
        /*0040*/ 	.word	index@(_Z7incisoBPfffff)
        /*0044*/ 	.word	0x00000000
.L_11:


//--------------------- .nv.compat                --------------------------
	.section	.nv.compat,"",@"SHT_CUDA_COMPAT_INFO"
	.align	4
        /*0000*/ 	.byte	0x02, 0x09, 0x00, 0x00, 0x02, 0x02, 0x01, 0x00, 0x02, 0x05, 0x05, 0x00, 0x03, 0x07, 0x01, 0x01
        /*0010*/ 	.byte	0x02, 0x03, 0x00, 0x00, 0x02, 0x06, 0x01, 0x00, 0x04, 0x0b, 0x08, 0x00, 0x01, 0x00, 0x00, 0x00
        /*0020*/ 	.byte	0x00, 0x00, 0x00, 0x00


//--------------------- .nv.info._Z10incisoCGPUPfS_ffff --------------------------
	.section	.nv.info._Z10incisoCGPUPfS_ffff,"",@"SHT_CUDA_INFO"
	.sectionflags	@""
	.align	4


	//----- nvinfo : EIATTR_CUDA_API_VERSION
	.align		4
        /*0000*/ 	.byte	0x04, 0x37
        /*0002*/ 	.short	(.L_13 - .L_12)
.L_12:
        /*0004*/ 	.word	0x00000082


	//----- nvinfo : EIATTR_KPARAM_INFO
	.align		4
.L_13:
        /*0008*/ 	.byte	0x04, 0x17
        /*000a*/ 	.short	(.L_15 - .L_14)
.L_14:
        /*000c*/ 	.word	0x00000000
        /*0010*/ 	.short	0x0005
        /*0012*/ 	.short	0x001c
        /*0014*/ 	.byte	0x00, 0xf0, 0x11, 0x00


	//----- nvinfo : EIATTR_KPARAM_INFO
	.align		4
.L_15:
        /*0018*/ 	.byte	0x04, 0x17
        /*001a*/ 	.short	(.L_17 - .L_16)
.L_16:
        /*001c*/ 	.word	0x00000000
        /*0020*/ 	.short	0x0004
        /*0022*/ 	.short	0x0018
        /*0024*/ 	.byte	0x00, 0xf0, 0x11, 0x00


	//----- nvinfo : EIATTR_KPARAM_INFO
	.align		4
.L_17:
        /*0028*/ 	.byte	0x04, 0x17
        /*002a*/ 	.short	(.L_19 - .L_18)
.L_18:
        /*002c*/ 	.word	0x00000000
        /*0030*/ 	.short	0x0003
        /*0032*/ 	.short	0x0014
        /*0034*/ 	.byte	0x00, 0xf0, 0x11, 0x00


	//----- nvinfo : EIATTR_KPARAM_INFO
	.align		4
.L_19:
        /*0038*/ 	.byte	0x04, 0x17
        /*003a*/ 	.short	(.L_21 - .L_20)
.L_20:
        /*003c*/ 	.word	0x00000000
        /*0040*/ 	.short	0x0002
        /*0042*/ 	.short	0x0010
        /*0044*/ 	.byte	0x00, 0xf0, 0x11, 0x00


	//----- nvinfo : EIATTR_KPARAM_INFO
	.align		4
.L_21:
        /*0048*/ 	.byte	0x04, 0x17
        /*004a*/ 	.short	(.L_23 - .L_22)
.L_22:
        /*004c*/ 	.word	0x00000000
        /*0050*/ 	.short	0x0001
        /*0052*/ 	.short	0x0008
        /*0054*/ 	.byte	0x00, 0xf5, 0x21, 0x00


	//----- nvinfo : EIATTR_KPARAM_INFO
	.align		4
.L_23:
        /*0058*/ 	.byte	0x04, 0x17
        /*005a*/ 	.short	(.L_25 - .L_24)
.L_24:
        /*005c*/ 	.word	0x00000000
        /*0060*/ 	.short	0x0000
        /*0062*/ 	.short	0x0000
        /*0064*/ 	.byte	0x00, 0xf5, 0x21, 0x00


	//----- nvinfo : EIATTR_SPARSE_MMA_MASK
	.align		4
.L_25:
        /*0068*/ 	.byte	0x03, 0x50
        /*006a*/ 	.short	0x0000


	//----- nvinfo : EIATTR_MAXREG_COUNT
	.align		4
        /*006c*/ 	.byte	0x03, 0x1b
        /*006e*/ 	.short	0x00ff


	//----- nvinfo : EIATTR_MERCURY_ISA_VERSION
	.align		4
        /*0070*/ 	.byte	0x03, 0x5f
        /*0072*/ 	.short	0x0101


	//----- nvinfo : EIATTR_VRC_CTA_INIT_COUNT
	.align		4
        /*0074*/ 	.byte	0x02, 0x4a
	.zero		1
	.zero		1


	//----- nvinfo : EIATTR_EXIT_INSTR_OFFSETS
	.align		4
        /*0078*/ 	.byte	0x04, 0x1c
        /*007a*/ 	.short	(.L_27 - .L_26)


	//   ....[0]....
.L_26:
        /*007c*/ 	.word	0x00000080


	//   ....[1]....
        /*0080*/ 	.word	0x00000130


	//----- nvinfo : EIATTR_CBANK_PARAM_SIZE
	.align		4
.L_27:
        /*0084*/ 	.byte	0x03, 0x19
        /*0086*/ 	.short	0x0020


	//----- nvinfo : EIATTR_PARAM_CBANK
	.align		4
        /*0088*/ 	.byte	0x04, 0x0a
        /*008a*/ 	.short	(.L_29 - .L_28)
	.align		4
.L_28:
        /*008c*/ 	.word	index@(.nv.constant0._Z10incisoCGPUPfS_ffff)
        /*0090*/ 	.short	0x0380
        /*0092*/ 	.short	0x0020


	//----- nvinfo : EIATTR_SW_WAR
	.align		4
.L_29:
        /*0094*/ 	.byte	0x04, 0x36
        /*0096*/ 	.short	(.L_31 - .L_30)
.L_30:
        /*0098*/ 	.word	0x00000008
.L_31:


//--------------------- .nv.info._Z7incisoBPfffff --------------------------
	.section	.nv.info._Z7incisoBPfffff,"",@"SHT_CUDA_INFO"
	.sectionflags	@""
	.align	4


	//----- nvinfo : EIATTR_CUDA_API_VERSION
	.align		4
        /*0000*/ 	.byte	0x04, 0x37
        /*0002*/ 	.short	(.L_33 - .L_32)
.L_32:
        /*0004*/ 	.word	0x00000082


	//----- nvinfo : EIATTR_KPARAM_INFO
	.align		4
.L_33:
        /*0008*/ 	.byte	0x04, 0x17
        /*000a*/ 	.short	(.L_35 - .L_34)
.L_34:
        /*000c*/ 	.word	0x00000000
        /*0010*/ 	.short	0x0004
        /*0012*/ 	.short	0x0014
        /*0014*/ 	.byte	0x00, 0xf0, 0x11, 0x00


	//----- nvinfo : EIATTR_KPARAM_INFO
	.align		4
.L_35:
        /*0018*/ 	.byte	0x04, 0x17
        /*001a*/ 	.short	(.L_37 - .L_36)
.L_36:
        /*001c*/ 	.word	0x00000000
        /*0020*/ 	.short	0x0003
        /*0022*/ 	.short	0x0010
        /*0024*/ 	.byte	0x00, 0xf0, 0x11, 0x00


	//----- nvinfo : EIATTR_KPARAM_INFO
	.align		4
.L_37:
        /*0028*/ 	.byte	0x04, 0x17
        /*002a*/ 	.short	(.L_39 - .L_38)
.L_38:
        /*002c*/ 	.word	0x00000000
        /*0030*/ 	.short	0x0002
        /*0032*/ 	.short	0x000c
        /*0034*/ 	.byte	0x00, 0xf0, 0x11, 0x00


	//----- nvinfo : EIATTR_KPARAM_INFO
	.align		4
.L_39:
        /*0038*/ 	.byte	0x04, 0x17
        /*003a*/ 	.short	(.L_41 - .L_40)
.L_40:
        /*003c*/ 	.word	0x00000000
        /*0040*/ 	.short	0x0001
        /*0042*/ 	.short	0x0008
        /*0044*/ 	.byte	0x00, 0xf0, 0x11, 0x00


	//----- nvinfo : EIATTR_KPARAM_INFO
	.align		4
.L_41:
        /*0048*/ 	.byte	0x04, 0x17
        /*004a*/ 	.short	(.L_43 - .L_42)
.L_42:
        /*004c*/ 	.word	0x00000000
        /*0050*/ 	.short	0x0000
        /*0052*/ 	.short	0x0000
        /*0054*/ 	.byte	0x00, 0xf5, 0x21, 0x00


	//----- nvinfo : EIATTR_SPARSE_MMA_MASK
	.align		4
.L_43:
        /*0058*/ 	.byte	0x03, 0x50
        /*005a*/ 	.short	0x0000


	//----- nvinfo : EIATTR_MAXREG_COUNT
	.align		4
        /*005c*/ 	.byte	0x03, 0x1b
        /*005e*/ 	.short	0x00ff


	//----- nvinfo : EIATTR_MERCURY_ISA_VERSION
	.align		4
        /*0060*/ 	.byte	0x03, 0x5f
        /*0062*/ 	.short	0x0101


	//----- nvinfo : EIATTR_VRC_CTA_INIT_COUNT
	.align		4
        /*0064*/ 	.byte	0x02, 0x4a
	.zero		1
	.zero		1


	//----- nvinfo : EIATTR_EXIT_INSTR_OFFSETS
	.align		4
        /*0068*/ 	.byte	0x04, 0x1c
        /*006a*/ 	.short	(.L_45 - .L_44)


	//   ....[0]....
.L_44:
        /*006c*/ 	.word	0x00000080


	//   ....[1]....
        /*0070*/ 	.word	0x00001160


	//----- nvinfo : EIATTR_CRS_STACK_SIZE
	.align		4
.L_45:
        /*0074*/ 	.byte	0x04, 0x1e
        /*0076*/ 	.short	(.L_47 - .L_46)
.L_46:
        /*0078*/ 	.word	0x00000000


	//----- nvinfo : EIATTR_CBANK_PARAM_SIZE
	.align		4
.L_47:
        /*007c*/ 	.byte	0x03, 0x19
        /*007e*/ 	.short	0x0018


	//----- nvinfo : EIATTR_PARAM_CBANK
	.align		4
        /*0080*/ 	.byte	0x04, 0x0a
        /*0082*/ 	.short	(.L_49 - .L_48)
	.align		4
.L_48:
        /*0084*/ 	.word	index@(.nv.constant0._Z7incisoBPfffff)
        /*0088*/ 	.short	0x0380
        /*008a*/ 	.short	0x0018


	//----- nvinfo : EIATTR_SW_WAR
	.align		4
.L_49:
        /*008c*/ 	.byte	0x04, 0x36
        /*008e*/ 	.short	(.L_51 - .L_50)
.L_50:
        /*0090*/ 	.word	0x00000008
.L_51:


//--------------------- .nv.callgraph             --------------------------
	.section	.nv.callgraph,"",@"SHT_CUDA_CALLGRAPH"
	.align	4
	.sectionentsize	8
	.align		4
        /*0000*/ 	.word	0x00000000
	.align		4
        /*0004*/ 	.word	0xffffffff
	.align		4
        /*0008*/ 	.word	0x00000000
	.align		4
        /*000c*/ 	.word	0xfffffffe
	.align		4
        /*0010*/ 	.word	0x00000000
	.align		4
        /*0014*/ 	.word	0xfffffffd
	.align		4
        /*0018*/ 	.word	0x00000000
	.align		4
        /*001c*/ 	.word	0xfffffffc


//--------------------- .text._Z10incisoCGPUPfS_ffff --------------------------
	.section	.text._Z10incisoCGPUPfS_ffff,"ax",@progbits
	.align	128
        .global         _Z10incisoCGPUPfS_ffff
        .type           _Z10incisoCGPUPfS_ffff,@function
        .size           _Z10incisoCGPUPfS_ffff,(.L_x_15 - _Z10incisoCGPUPfS_ffff)
        .other          _Z10incisoCGPUPfS_ffff,@"STO_CUDA_ENTRY STV_DEFAULT"
_Z10incisoCGPUPfS_ffff:
.text._Z10incisoCGPUPfS_ffff:
[----:B------:R-:W-:Y:S01]  /*0000*/  LDC R1, c[0x0][0x37c] ;  /* 0x0000df00ff017b82 */ /* 0x000fe20000000800 */
[----:B------:R-:W0:Y:S07]  /*0010*/  S2R R7, SR_TID.X ;  /* 0x0000000000077919 */ /* 0x000e2e0000002100 */
[----:B------:R-:W0:Y:S01]  /*0020*/  S2UR UR4, SR_CTAID.X ;  /* 0x00000000000479c3 */ /* 0x000e220000002500 */
[----:B------:R-:W1:Y:S07]  /*0030*/  LDCU UR5, c[0x0][0x39c] ;  /* 0x00007380ff0577ac */ /* 0x000e6e0008000800 */
[----:B------:R-:W0:Y:S02]  /*0040*/  LDC R0, c[0x0][0x360] ;  /* 0x0000d800ff007b82 */ /* 0x000e240000000800 */
[----:B0-----:R-:W-:-:S05]  /*0050*/  IMAD R7, R0, UR4, R7 ;  /* 0x0000000400077c24 */ /* 0x001fca000f8e0207 */
[----:B------:R-:W-:-:S04]  /*0060*/  I2FP.F32.S32 R0, R7 ;  /* 0x0000000700007245 */ /* 0x000fc80000201400 */
[----:B-1----:R-:W-:-:S13]  /*0070*/  FSETP.GEU.AND P0, PT, R0, UR5, PT ;  /* 0x0000000500007c0b */ /* 0x002fda000bf0e000 */
[----:B------:R-:W-:Y:S05]  /*0080*/  @P0 EXIT ;  /* 0x000000000000094d */ /* 0x000fea0003800000 */
[----:B------:R-:W0:Y:S01]  /*0090*/  LDC.64 R2, c[0x0][0x380] ;  /* 0x0000e000ff027b82 */ /* 0x000e220000000a00 */
[----:B------:R-:W1:Y:S01]  /*00a0*/  LDCU.64 UR4, c[0x0][0x358] ;  /* 0x00006b00ff0477ac */ /* 0x000e620008000a00 */
[----:B------:R-:W2:Y:S06]  /*00b0*/  LDCU UR6, c[0x0][0x398] ;  /* 0x00007300ff0677ac */ /* 0x000eac0008000800 */
[----:B------:R-:W3:Y:S08]  /*00c0*/  LDC.64 R4, c[0x0][0x388] ;  /* 0x0000e200ff047b82 */ /* 0x000ef00000000a00 */
[----:B------:R-:W2:Y:S01]  /*00d0*/  LDC R9, c[0x0][0x394] ;  /* 0x0000e500ff097b82 */ /* 0x000ea20000000800 */
[----:B0-----:R-:W-:-:S06]  /*00e0*/  IMAD.WIDE R2, R7, 0x4, R2 ;  /* 0x0000000407027825 */ /* 0x001fcc00078e0202 */
[----:B-1----:R-:W2:Y:S01]  /*00f0*/  LDG.E R2, desc[UR4][R2.64] ;  /* 0x0000000402027981 */ /* 0x002ea2000c1e1900 */
[----:B---3--:R-:W-:-:S04]  /*0100*/  IMAD.WIDE R4, R7, 0x4, R4 ;  /* 0x0000000407047825 */ /* 0x008fc800078e0204 */
[----:B--2---:R-:W-:-:S05]  /*0110*/  FFMA R7, R2, UR6, R9 ;  /* 0x0000000602077c23 */ /* 0x004fca0008000009 */
[----:B------:R-:W-:Y:S01]  /*0120*/  STG.E desc[UR4][R4.64], R7 ;  /* 0x0000000704007986 */ /* 0x000fe2000c101904 */
[----:B------:R-:W-:Y:S05]  /*0130*/  EXIT ;  /* 0x000000000000794d */ /* 0x000fea0003800000 */
.L_x_0:
[----:B------:R-:W-:-:S00]  /*0140*/  BRA `(.L_x_0) ;  /* 0xfffffffc00fc7947 */ /* 0x000fc0000383ffff */
[----:B------:R-:W-:-:S00]  /*0150*/  NOP ;  /* 0x0000000000007918 */ /* 0x000fc00000000000 */
        /* <DEDUP_REMOVED lines=10> */
.L_x_15:


//--------------------- .text._Z7incisoBPfffff    --------------------------
	.section	.text._Z7incisoBPfffff,"ax",@progbits
	.align	128
        .global         _Z7incisoBPfffff
        .type           _Z7incisoBPfffff,@function
        .size           _Z7incisoBPfffff,(.L_x_16 - _Z7incisoBPfffff)
        .other          _Z7incisoBPfffff,@"STO_CUDA_ENTRY STV_DEFAULT"
_Z7incisoBPfffff:
.text._Z7incisoBPfffff:
        /* <DEDUP_REMOVED lines=9> */
[----:B------:R-:W-:Y:S01]  /*0090*/  ISETP.GE.AND P0, PT, R0, RZ, PT ;  /* 0x000000ff0000720c */ /* 0x000fe20003f06270 */
[----:B------:R-:W0:Y:S01]  /*00a0*/  LDCU.64 UR4, c[0x0][0x358] ;  /* 0x00006b00ff0477ac */ /* 0x000e220008000a00 */
[----:B------:R-:W-:Y:S01]  /*00b0*/  BSSY.RECONVERGENT B1, `(.L_x_1) ;  /* 0x0000104000017945 */ /* 0x000fe20003800200 */
[----:B------:R-:W-:-:S10]  /*00c0*/  HFMA2 R2, -RZ, RZ, 0, 0 ;  /* 0x00000000ff027431 */ /* 0x000fd400000001ff */
[----:B------:R-:W-:Y:S05]  /*00d0*/  @!P0 BRA `(.L_x_2) ;  /* 0x0000001000048947 */ /* 0x000fea0003800000 */
[----:B------:R-:W-:Y:S01]  /*00e0*/  ISETP.NE.AND P0, PT, R0, RZ, PT ;  /* 0x000000ff0000720c */ /* 0x000fe20003f05270 */
[----:B------:R-:W-:Y:S01]  /*00f0*/  BSSY.RECONVERGENT B0, `(.L_x_3) ;  /* 0x00000ab000007945 */ /* 0x000fe20003800200 */
[----:B------:R-:W-:-:S11]  /*0100*/  CS2R R2, SRZ ;  /* 0x0000000000027805 */ /* 0x000fd6000001ff00 */
[----:B------:R-:W-:Y:S05]  /*0110*/  @!P0 BRA `(.L_x_4) ;  /* 0x0000000800a08947 */ /* 0x000fea0003800000 */
[----:B------:R-:W1:Y:S01]  /*0120*/  LDC R4, c[0x0][0x390] ;  /* 0x0000e400ff047b82 */ /* 0x000e620000000800 */
[----:B------:R-:W-:Y:S01]  /*0130*/  IADD3 R3, PT, PT, R0, 0x1, RZ ;  /* 0x0000000100037810 */ /* 0x000fe20007ffe0ff */
[----:B------:R-:W-:Y:S01]  /*0140*/  HFMA2 R15, -RZ, RZ, 0, 0 ;  /* 0x00000000ff0f7431 */ /* 0x000fe200000001ff */
[----:B------:R-:W-:Y:S02]  /*0150*/  MOV R2, RZ ;  /* 0x000000ff00027202 */ /* 0x000fe40000000f00 */
[----:B------:R-:W-:Y:S02]  /*0160*/  MOV R6, RZ ;  /* 0x000000ff00067202 */ /* 0x000fe40000000f00 */
[----:B------:R-:W-:-:S07]  /*0170*/  LOP3.LUT R3, R3, 0xfffffffe, RZ, 0xc0, !PT ;  /* 0xfffffffe03037812 */ /* 0x000fce00078ec0ff */
.L_x_10:
[----:B------:R-:W-:Y:S01]  /*0180*/  I2FP.F32.U32 R7, R6 ;  /* 0x0000000600077245 */ /* 0x000fe20000201000 */
[----:B------:R-:W-:Y:S01]  /*0190*/  BSSY.RECONVERGENT B2, `(.L_x_5) ;  /* 0x000004a000027945 */ /* 0x000fe20003800200 */
[----:B------:R-:W-:Y:S02]  /*01a0*/  IADD3 R5, PT, PT, R6, 0x1, RZ ;  /* 0x0000000106057810 */ /* 0x000fe40007ffe0ff */
[----:B------:R-:W-:Y:S01]  /*01b0*/  MOV R8, 0x3f800000 ;  /* 0x3f80000000087802 */ /* 0x000fe20000000f00 */
[----:B-1----:R-:W-:Y:S01]  /*01c0*/  FMUL R7, R7, R4 ;  /* 0x0000000407077220 */ /* 0x002fe20000400000 */
[----:B------:R-:W-:-:S04]  /*01d0*/  I2FP.F32.U32 R5, R5 ;  /* 0x0000000500057245 */ /* 0x000fc80000201000 */
[----:B------:R-:W-:Y:S01]  /*01e0*/  FSETP.NEU.AND P0, PT, R7, 1, PT ;  /* 0x3f8000000700780b */ /* 0x000fe20003f0d000 */
[----:B------:R-:W-:-:S05]  /*01f0*/  FMUL R5, R5, R4 ;  /* 0x0000000405057220 */ /* 0x000fca0000400000 */
[----:B------:R-:W-:-:S07]  /*0200*/  FSETP.NEU.AND P1, PT, R5, 1, PT ;  /* 0x3f8000000500780b */ /* 0x000fce0003f2d000 */
[----:B------:R-:W-:Y:S06]  /*0210*/  @!P0 BRA `(.L_x_6) ;  /* 0x0000000400048947 */ /* 0x000fec0003800000 */
[----:B------:R-:W-:-:S13]  /*0220*/  FSETP.NAN.AND P0, PT, |R7|, |R7|, PT ;  /* 0x400000070700720b */ /* 0x000fda0003f08200 */
[----:B------:R-:W-:Y:S01]  /*0230*/  @P0 FADD R8, R7, 2 ;  /* 0x4000000007080421 */ /* 0x000fe20000000000 */
[----:B------:R-:W-:Y:S06]  /*0240*/  @P0 BRA `(.L_x_6) ;  /* 0x0000000000f80947 */ /* 0x000fec0003800000 */
[C---:B------:R-:W-:Y:S01]  /*0250*/  FMUL R8, |R7|.reuse, 16777216 ;  /* 0x4b80000007087820 */ /* 0x040fe20000400200 */
[----:B------:R-:W-:Y:S01]  /*0260*/  FSETP.GEU.AND P0, PT, |R7|, 1.175494350822287508e-38, PT ;  /* 0x008000000700780b */ /* 0x000fe20003f0e200 */
[----:B------:R-:W-:-:S03]  /*0270*/  HFMA2 R17, -RZ, RZ, 0.771484375, 0.21533203125 ;  /* 0x3a2c32e4ff117431 */ /* 0x000fc600000001ff */
[----:B------:R-:W-:Y:S02]  /*0280*/  FSEL R8, R8, |R7|, !P0 ;  /* 0x4000000708087208 */ /* 0x000fe40004000000 */
[----:B------:R-:W-:Y:S02]  /*0290*/  FSEL R10, RZ, -24, P0 ;  /* 0xc1c00000ff0a7808 */ /* 0x000fe40000000000 */
[----:B------:R-:W-:Y:S02]  /*02a0*/  IADD3 R9, PT, PT, R8, -0x3f3504f3, RZ ;  /* 0xc0cafb0d08097810 */ /* 0x000fe40007ffe0ff */
[----:B------:R-:W-:Y:S02]  /*02b0*/  FSETP.NEU.AND P0, PT, |R7|, +INF , PT ;  /* 0x7f8000000700780b */ /* 0x000fe40003f0d200 */
[----:B------:R-:W-:Y:S02]  /*02c0*/  LOP3.LUT R9, R9, 0xff800000, RZ, 0xc0, !PT ;  /* 0xff80000009097812 */ /* 0x000fe400078ec0ff */
[----:B------:R-:W-:-:S02]  /*02d0*/  FSETP.NEU.AND P0, PT, R7, RZ, P0 ;  /* 0x000000ff0700720b */ /* 0x000fc4000070d000 */
[-C--:B------:R-:W-:Y:S02]  /*02e0*/  IADD3 R8, PT, PT, R8, -R9.reuse, RZ ;  /* 0x8000000908087210 */ /* 0x080fe40007ffe0ff */
[----:B------:R-:W-:-:S03]  /*02f0*/  I2FP.F32.S32 R9, R9 ;  /* 0x0000000900097245 */ /* 0x000fc60000201400 */
[C---:B------:R-:W-:Y:S01]  /*0300*/  FADD R12, R8.reuse, 1 ;  /* 0x3f800000080c7421 */ /* 0x040fe20000000000 */
[----:B------:R-:W-:-:S04]  /*0310*/  FADD R13, R8, -1 ;  /* 0xbf800000080d7421 */ /* 0x000fc80000000000 */
[----:B------:R-:W-:Y:S01]  /*0320*/  FADD R11, R13, R13 ;  /* 0x0000000d0d0b7221 */ /* 0x000fe20000000000 */
[----:B------:R-:W1:Y:S01]  /*0330*/  MUFU.RCP R12, R12 ;  /* 0x0000000c000c7308 */ /* 0x000e620000001000 */
[----:B------:R-:W-:Y:S02]  /*0340*/  @!P0 FADD R7, R7, R7 ;  /* 0x0000000707078221 */ /* 0x000fe40000000000 */
[----:B-1----:R-:W-:Y:S01]  /*0350*/  FMUL R8, R12, R11 ;  /* 0x0000000b0c087220 */ /* 0x002fe20000400000 */
[----:B------:R-:W-:-:S03]  /*0360*/  FFMA R11, R9, 1.1920928955078125e-07, R10 ;  /* 0x34000000090b7823 */ /* 0x000fc6000000000a */
[----:B------:R-:W-:Y:S01]  /*0370*/  FADD R14, R13, -R8 ;  /* 0x800000080d0e7221 */ /* 0x000fe20000000000 */
[CC--:B------:R-:W-:Y:S01]  /*0380*/  FMUL R10, R8.reuse, R8.reuse ;  /* 0x00000008080a7220 */ /* 0x0c0fe20000400000 */
[----:B------:R-:W-:Y:S02]  /*0390*/  FFMA R9, R8, 1.4426950216293334961, R11 ;  /* 0x3fb8aa3b08097823 */ /* 0x000fe4000000000b */
[----:B------:R-:W-:Y:S01]  /*03a0*/  FADD R14, R14, R14 ;  /* 0x0000000e0e0e7221 */ /* 0x000fe20000000000 */
[C---:B------:R-:W-:Y:S01]  /*03b0*/  FFMA R17, R10.reuse, R17, 0.0032181653659790754318 ;  /* 0x3b52e7db0a117423 */ /* 0x040fe20000000011 */
[----:B------:R-:W-:Y:S02]  /*03c0*/  FADD R11, R11, -R9 ;  /* 0x800000090b0b7221 */ /* 0x000fe40000000000 */
[----:B------:R-:W-:Y:S01]  /*03d0*/  FFMA R13, R13, -R8, R14 ;  /* 0x800000080d0d7223 */ /* 0x000fe2000000000e */
[----:B------:R-:W-:Y:S01]  /*03e0*/  FFMA R17, R10, R17, 0.018033718690276145935 ;  /* 0x3c93bb730a117423 */ /* 0x000fe20000000011 */
[----:B------:R-:W-:-:S02]  /*03f0*/  FFMA R14, R8, 1.4426950216293334961, R11 ;  /* 0x3fb8aa3b080e7823 */ /* 0x000fc4000000000b */
[----:B------:R-:W-:Y:S01]  /*0400*/  FMUL R13, R12, R13 ;  /* 0x0000000d0c0d7220 */ /* 0x000fe20000400000 */
[----:B------:R-:W-:-:S03]  /*0410*/  FFMA R17, R10, R17, 0.12022458761930465698 ;  /* 0x3df6384f0a117423 */ /* 0x000fc60000000011 */
[----:B------:R-:W-:Y:S01]  /*0420*/  FFMA R11, R13, 1.4426950216293334961, R14 ;  /* 0x3fb8aa3b0d0b7823 */ /* 0x000fe2000000000e */
[----:B------:R-:W-:-:S03]  /*0430*/  FMUL R17, R10, R17 ;  /* 0x000000110a117220 */ /* 0x000fc60000400000 */
[----:B------:R-:W-:Y:S01]  /*0440*/  FFMA R12, R8, 1.9251366722983220825e-08, R11 ;  /* 0x32a55e34080c7823 */ /* 0x000fe2000000000b */
[----:B------:R-:W-:-:S04]  /*0450*/  FMUL R10, R17, 3 ;  /* 0x40400000110a7820 */ /* 0x000fc80000400000 */
[----:B------:R-:W-:Y:S01]  /*0460*/  FFMA R10, R13, R10, R12 ;  /* 0x0000000a0d0a7223 */ /* 0x000fe2000000000c */
[----:B------:R-:W-:-:S03]  /*0470*/  MOV R13, 0x391fcb8e ;  /* 0x391fcb8e000d7802 */ /* 0x000fc60000000f00 */
[----:B------:R-:W-:-:S04]  /*0480*/  FFMA R10, R8, R17, R10 ;  /* 0x00000011080a7223 */ /* 0x000fc8000000000a */
[----:B------:R-:W-:-:S04]  /*0490*/  FADD R8, R9, R10 ;  /* 0x0000000a09087221 */ /* 0x000fc80000000000 */
[----:B------:R-:W-:Y:S01]  /*04a0*/  FMUL R11, R8, 2 ;  /* 0x40000000080b7820 */ /* 0x000fe20000400000 */
[----:B------:R-:W-:-:S03]  /*04b0*/  FADD R9, -R9, R8 ;  /* 0x0000000809097221 */ /* 0x000fc60000000100 */
[----:B------:R-:W1:Y:S01]  /*04c0*/  FRND R12, R11 ;  /* 0x0000000b000c7307 */ /* 0x000e620000201000 */
[----:B------:R-:W-:Y:S01]  /*04d0*/  FADD R9, R10, -R9 ;  /* 0x800000090a097221 */ /* 0x000fe20000000000 */
[----:B------:R-:W-:Y:S01]  /*04e0*/  FFMA R8, R8, 2, -R11 ;  /* 0x4000000008087823 */ /* 0x000fe2000000080b */
[----:B------:R-:W-:-:S03]  /*04f0*/  FSETP.GT.AND P3, PT, |R11|, 152, PT ;  /* 0x431800000b00780b */ /* 0x000fc60003f64200 */
[----:B------:R-:W-:Y:S02]  /*0500*/  FFMA R9, R9, 2, R8 ;  /* 0x4000000009097823 */ /* 0x000fe40000000008 */
[----:B------:R-:W2:Y:S01]  /*0510*/  F2I.NTZ R10, R11 ;  /* 0x0000000b000a7305 */ /* 0x000ea20000203100 */
[----:B-1----:R-:W-:Y:S01]  /*0520*/  FADD R8, R11, -R12 ;  /* 0x8000000c0b087221 */ /* 0x002fe20000000000 */
[----:B------:R-:W-:-:S03]  /*0530*/  FSETP.GT.AND P2, PT, R12, RZ, PT ;  /* 0x000000ff0c00720b */ /* 0x000fc60003f44000 */
[----:B------:R-:W-:-:S04]  /*0540*/  FADD R8, R8, R9 ;  /* 0x0000000908087221 */ /* 0x000fc80000000000 */
[----:B------:R-:W-:-:S04]  /*0550*/  FFMA R9, R8, R13, 0.0013391353422775864601 ;  /* 0x3aaf85ed08097423 */ /* 0x000fc8000000000d */
[----:B------:R-:W-:-:S04]  /*0560*/  FFMA R9, R8, R9, 0.0096188392490148544312 ;  /* 0x3c1d985608097423 */ /* 0x000fc80000000009 */
[----:B------:R-:W-:-:S04]  /*0570*/  FFMA R9, R8, R9, 0.055503588169813156128 ;  /* 0x3d6357bb08097423 */ /* 0x000fc80000000009 */
[C---:B------:R-:W-:Y:S01]  /*0580*/  FFMA R13, R8.reuse, R9, 0.24022644758224487305 ;  /* 0x3e75fdec080d7423 */ /* 0x040fe20000000009 */
[----:B------:R-:W-:Y:S02]  /*0590*/  SEL R9, RZ, 0x83000000, P2 ;  /* 0x83000000ff097807 */ /* 0x000fe40001000000 */
[----:B------:R-:W-:Y:S01]  /*05a0*/  FSETP.GEU.AND P2, PT, R11, RZ, PT ;  /* 0x000000ff0b00720b */ /* 0x000fe20003f4e000 */
[----:B------:R-:W-:Y:S01]  /*05b0*/  FFMA R13, R8, R13, 0.69314718246459960938 ;  /* 0x3f317218080d7423 */ /* 0x000fe2000000000d */
[----:B------:R-:W-:Y:S02]  /*05c0*/  IADD3 R12, PT, PT, R9, 0x7f000000, RZ ;  /* 0x7f000000090c7810 */ /* 0x000fe40007ffe0ff */
[----:B--2---:R-:W-:Y:S01]  /*05d0*/  LEA R10, R10, -R9, 0x17 ;  /* 0x800000090a0a7211 */ /* 0x004fe200078eb8ff */
[----:B------:R-:W-:Y:S01]  /*05e0*/  FFMA R13, R8, R13, 1 ;  /* 0x3f800000080d7423 */ /* 0x000fe2000000000d */
[----:B------:R-:W-:-:S03]  /*05f0*/  FSEL R8, RZ, +INF , !P2 ;  /* 0x7f800000ff087808 */ /* 0x000fc60005000000 */
[----:B------:R-:W-:-:S04]  /*0600*/  FMUL R13, R12, R13 ;  /* 0x0000000d0c0d7220 */ /* 0x000fc80000400000 */
[----:B------:R-:W-:Y:S01]  /*0610*/  @!P3 FMUL R8, R10, R13 ;  /* 0x0000000d0a08b220 */ /* 0x000fe20000400000 */
[----:B------:R-:W-:-:S07]  /*0620*/  @!P0 LOP3.LUT R8, R7, 0x7fffffff, RZ, 0xc0, !PT ;  /* 0x7fffffff07088812 */ /* 0x000fce00078ec0ff */
.L_x_6:
[----:B0-----:R-:W-:Y:S05]  /*0630*/  BSYNC.RECONVERGENT B2 ;  /* 0x0000000000027941 */ /* 0x001fea0003800200 */
.L_x_5:
[----:B------:R-:W-:Y:S01]  /*0640*/  BSSY.RECONVERGENT B2, `(.L_x_7) ;  /* 0x0000046000027945 */ /* 0x000fe20003800200 */
[----:B------:R-:W-:-:S03]  /*0650*/  HFMA2 R7, -RZ, RZ, 1.875, 0 ;  /* 0x3f800000ff077431 */ /* 0x000fc600000001ff */
[----:B------:R-:W-:Y:S05]  /*0660*/  @!P1 BRA `(.L_x_8) ;  /* 0x00000004000c9947 */ /* 0x000fea0003800000 */
[----:B------:R-:W-:-:S13]  /*0670*/  FSETP.NAN.AND P0, PT, |R5|, |R5|, PT ;  /* 0x400000050500720b */ /* 0x000fda0003f08200 */
[----:B------:R-:W-:Y:S05]  /*0680*/  @P0 BRA `(.L_x_9) ;  /* 0x0000000400000947 */ /* 0x000fea0003800000 */
[C---:B------:R-:W-:Y:S01]  /*0690*/  FMUL R10, |R5|.reuse, 16777216 ;  /* 0x4b800000050a7820 */ /* 0x040fe20000400200 */
[C---:B------:R-:W-:Y:S02]  /*06a0*/  FSETP.GEU.AND P0, PT, |R5|.reuse, 1.175494350822287508e-38, PT ;  /* 0x008000000500780b */ /* 0x040fe40003f0e200 */
[----:B------:R-:W-:Y:S02]  /*06b0*/  MOV R16, 0x3a2c32e4 ;  /* 0x3a2c32e400107802 */ /* 0x000fe40000000f00 */
[----:B------:R-:W-:Y:S02]  /*06c0*/  FSEL R10, R10, |R5|, !P0 ;  /* 0x400000050a0a7208 */ /* 0x000fe40004000000 */
[----:B------:R-:W-:Y:S02]  /*06d0*/  FSETP.NEU.AND P3, PT, R5, RZ, PT ;  /* 0x000000ff0500720b */ /* 0x000fe40003f6d000 */
[----:B------:R-:W-:-:S04]  /*06e0*/  IADD3 R7, PT, PT, R10, -0x3f3504f3, RZ ;  /* 0xc0cafb0d0a077810 */ /* 0x000fc80007ffe0ff */
[----:B------:R-:W-:-:S04]  /*06f0*/  LOP3.LUT R7, R7, 0xff800000, RZ, 0xc0, !PT ;  /* 0xff80000007077812 */ /* 0x000fc800078ec0ff */
[-C--:B------:R-:W-:Y:S02]  /*0700*/  IADD3 R10, PT, PT, R10, -R7.reuse, RZ ;  /* 0x800000070a0a7210 */ /* 0x080fe40007ffe0ff */
[----:B------:R-:W-:-:S03]  /*0710*/  I2FP.F32.S32 R9, R7 ;  /* 0x0000000700097245 */ /* 0x000fc60000201400 */
[C---:B------:R-:W-:Y:S01]  /*0720*/  FADD R11, R10.reuse, 1 ;  /* 0x3f8000000a0b7421 */ /* 0x040fe20000000000 */
[----:B------:R-:W-:Y:S01]  /*0730*/  FADD R12, R10, -1 ;  /* 0xbf8000000a0c7421 */ /* 0x000fe20000000000 */
[----:B------:R-:W-:-:S03]  /*0740*/  FSEL R10, RZ, -24, P0 ;  /* 0xc1c00000ff0a7808 */ /* 0x000fc60000000000 */
[----:B------:R-:W-:Y:S01]  /*0750*/  FADD R14, R12, R12 ;  /* 0x0000000c0c0e7221 */ /* 0x000fe20000000000 */
[----:B------:R-:W0:Y:S01]  /*0760*/  MUFU.RCP R11, R11 ;  /* 0x0000000b000b7308 */ /* 0x000e220000001000 */
[----:B------:R-:W-:Y:S02]  /*0770*/  FFMA R10, R9, 1.1920928955078125e-07, R10 ;  /* 0x34000000090a7823 */ /* 0x000fe4000000000a */
[----:B0-----:R-:W-:-:S04]  /*0780*/  FMUL R7, R11, R14 ;  /* 0x0000000e0b077220 */ /* 0x001fc80000400000 */
        /* <DEDUP_REMOVED lines=15> */
[----:B------:R-:W-:-:S04]  /*0880*/  FFMA R11, R12, R11, R13 ;  /* 0x0000000b0c0b7223 */ /* 0x000fc8000000000d */
[----:B------:R-:W-:-:S04]  /*0890*/  FFMA R14, R7, R14, R11 ;  /* 0x0000000e070e7223 */ /* 0x000fc8000000000b */
[----:B------:R-:W-:-:S04]  /*08a0*/  FADD R10, R9, R14 ;  /* 0x0000000e090a7221 */ /* 0x000fc80000000000 */
[----:B------:R-:W-:Y:S01]  /*08b0*/  FMUL R7, R10, 2 ;  /* 0x400000000a077820 */ /* 0x000fe20000400000 */
[----:B------:R-:W-:-:S03]  /*08c0*/  FADD R9, -R9, R10 ;  /* 0x0000000a09097221 */ /* 0x000fc60000000100 */
[----:B------:R-:W0:Y:S01]  /*08d0*/  FRND R12, R7 ;  /* 0x00000007000c7307 */ /* 0x000e220000201000 */
[----:B------:R-:W-:Y:S01]  /*08e0*/  FADD R9, R14, -R9 ;  /* 0x800000090e097221 */ /* 0x000fe20000000000 */
[----:B------:R-:W-:Y:S01]  /*08f0*/  FFMA R10, R10, 2, -R7 ;  /* 0x400000000a0a7823 */ /* 0x000fe20000000807 */
[----:B------:R-:W-:Y:S01]  /*0900*/  HFMA2 R14, -RZ, RZ, 0.64013671875, -15.109375 ;  /* 0x391fcb8eff0e7431 */ /* 0x000fe200000001ff */
[----:B------:R-:W-:Y:S02]  /*0910*/  FSETP.GT.AND P1, PT, |R7|, 152, PT ;  /* 0x431800000700780b */ /* 0x000fe40003f24200 */
[----:B------:R-:W-:Y:S01]  /*0920*/  FFMA R10, R9, 2, R10 ;  /* 0x40000000090a7823 */ /* 0x000fe2000000000a */
[C---:B------:R-:W-:Y:S01]  /*0930*/  FSETP.GEU.AND P2, PT, R7.reuse, RZ, PT ;  /* 0x000000ff0700720b */ /* 0x040fe20003f4e000 */
[----:B------:R1:W2:Y:S01]  /*0940*/  F2I.NTZ R11, R7 ;  /* 0x00000007000b7305 */ /* 0x0002a20000203100 */
[----:B0-----:R-:W-:Y:S01]  /*0950*/  FADD R9, R7, -R12 ;  /* 0x8000000c07097221 */ /* 0x001fe20000000000 */
[----:B------:R-:W-:-:S02]  /*0960*/  FSETP.GT.AND P0, PT, R12, RZ, PT ;  /* 0x000000ff0c00720b */ /* 0x000fc40003f04000 */
[----:B-1----:R-:W-:Y:S01]  /*0970*/  FSEL R7, RZ, +INF , !P2 ;  /* 0x7f800000ff077808 */ /* 0x002fe20005000000 */
[----:B------:R-:W-:-:S04]  /*0980*/  FADD R9, R9, R10 ;  /* 0x0000000a09097221 */ /* 0x000fc80000000000 */
[----:B------:R-:W-:-:S04]  /*0990*/  FFMA R10, R9, R14, 0.0013391353422775864601 ;  /* 0x3aaf85ed090a7423 */ /* 0x000fc8000000000e */
[----:B------:R-:W-:-:S04]  /*09a0*/  FFMA R10, R9, R10, 0.0096188392490148544312 ;  /* 0x3c1d9856090a7423 */ /* 0x000fc8000000000a */
[----:B------:R-:W-:-:S04]  /*09b0*/  FFMA R10, R9, R10, 0.055503588169813156128 ;  /* 0x3d6357bb090a7423 */ /* 0x000fc8000000000a */
[----:B------:R-:W-:Y:S01]  /*09c0*/  FFMA R12, R9, R10, 0.24022644758224487305 ;  /* 0x3e75fdec090c7423 */ /* 0x000fe2000000000a */
[----:B------:R-:W-:Y:S02]  /*09d0*/  SEL R10, RZ, 0x83000000, P0 ;  /* 0x83000000ff0a7807 */ /* 0x000fe40000000000 */
[----:B------:R-:W-:Y:S01]  /*09e0*/  FSETP.NEU.AND P0, PT, |R5|, +INF , PT ;  /* 0x7f8000000500780b */ /* 0x000fe20003f0d200 */
[----:B------:R-:W-:Y:S01]  /*09f0*/  FFMA R12, R9, R12, 0.69314718246459960938 ;  /* 0x3f317218090c7423 */ /* 0x000fe2000000000c */
[----:B--2---:R-:W-:Y:S02]  /*0a00*/  LEA R11, R11, -R10, 0x17 ;  /* 0x8000000a0b0b7211 */ /* 0x004fe400078eb8ff */
[----:B------:R-:W-:Y:S01]  /*0a10*/  IADD3 R10, PT, PT, R10, 0x7f000000, RZ ;  /* 0x7f0000000a0a7810 */ /* 0x000fe20007ffe0ff */
[----:B------:R-:W-:-:S04]  /*0a20*/  FFMA R9, R9, R12, 1 ;  /* 0x3f80000009097423 */ /* 0x000fc8000000000c */
[----:B------:R-:W-:-:S04]  /*0a30*/  FMUL R10, R10, R9 ;  /* 0x000000090a0a7220 */ /* 0x000fc80000400000 */
[----:B------:R-:W-:Y:S01]  /*0a40*/  @!P1 FMUL R7, R11, R10 ;  /* 0x0000000a0b079220 */ /* 0x000fe20000400000 */
[----:B------:R-:W-:Y:S06]  /*0a50*/  @P0 BRA P3, `(.L_x_8) ;  /* 0x0000000000100947 */ /* 0x000fec0001800000 */
[----:B------:R-:W-:-:S05]  /*0a60*/  FADD R5, R5, R5 ;  /* 0x0000000505057221 */ /* 0x000fca0000000000 */
[----:B------:R-:W-:Y:S01]  /*0a70*/  LOP3.LUT R7, R5, 0x7fffffff, RZ, 0xc0, !PT ;  /* 0x7fffffff05077812 */ /* 0x000fe200078ec0ff */
[----:B------:R-:W-:Y:S06]  /*0a80*/  BRA `(.L_x_8) ;  /* 0x0000000000047947 */ /* 0x000fec0003800000 */
.L_x_9:
[----:B------:R-:W-:-:S07]  /*0a90*/  FADD R7, R5, 2 ;  /* 0x4000000005077421 */ /* 0x000fce0000000000 */
.L_x_8:
[----:B------:R-:W-:Y:S05]  /*0aa0*/  BSYNC.RECONVERGENT B2 ;  /* 0x0000000000027941 */ /* 0x000fea0003800200 */
.L_x_7:
[----:B------:R-:W-:Y:S02]  /*0ab0*/  I2FP.F32.U32 R9, R15 ;  /* 0x0000000f00097245 */ /* 0x000fe40000201000 */
[----:B------:R-:W-:Y:S02]  /*0ac0*/  IADD3 R5, PT, PT, R15, 0x4, RZ ;  /* 0x000000040f057810 */ /* 0x000fe40007ffe0ff */
[----:B------:R-:W-:Y:S01]  /*0ad0*/  IADD3 R6, PT, PT, R6, 0x2, RZ ;  /* 0x0000000206067810 */ /* 0x000fe20007ffe0ff */
[-C--:B------:R-:W-:Y:S01]  /*0ae0*/  FMUL R9, R9, R4.reuse ;  /* 0x0000000409097220 */ /* 0x080fe20000400000 */
[----:B------:R-:W-:Y:S02]  /*0af0*/  I2FP.F32.U32 R5, R5 ;  /* 0x0000000500057245 */ /* 0x000fe40000201000 */
[----:B------:R-:W-:Y:S01]  /*0b00*/  ISETP.NE.AND P0, PT, R6, R3, PT ;  /* 0x000000030600720c */ /* 0x000fe20003f05270 */
[----:B------:R-:W-:Y:S01]  /*0b10*/  FFMA R9, R8, 9, -R9 ;  /* 0x4110000008097823 */ /* 0x000fe20000000809 */
[----:B------:R-:W-:Y:S01]  /*0b20*/  IADD3 R15, PT, PT, R15, 0x8, RZ ;  /* 0x000000080f0f7810 */ /* 0x000fe20007ffe0ff */
[----:B------:R-:W-:-:S02]  /*0b30*/  FMUL R8, R5, R4 ;  /* 0x0000000405087220 */ /* 0x000fc40000400000 */
[----:B------:R-:W-:Y:S02]  /*0b40*/  FADD R9, R9, 5 ;  /* 0x40a0000009097421 */ /* 0x000fe40000000000 */
[----:B------:R-:W-:Y:S02]  /*0b50*/  FFMA R7, R7, 9, -R8 ;  /* 0x4110000007077823 */ /* 0x000fe40000000808 */
[----:B------:R-:W-:Y:S02]  /*0b60*/  FADD R2, R9, R2 ;  /* 0x0000000209027221 */ /* 0x000fe40000000000 */
[----:B------:R-:W-:-:S04]  /*0b70*/  FADD R7, R7, 5 ;  /* 0x40a0000007077421 */ /* 0x000fc80000000000 */
[----:B------:R-:W-:Y:S01]  /*0b80*/  FADD R2, R7, R2 ;  /* 0x0000000207027221 */ /* 0x000fe20000000000 */
[----:B------:R-:W-:Y:S06]  /*0b90*/  @P0 BRA `(.L_x_10) ;  /* 0xfffffff400780947 */ /* 0x000fec000383ffff */
.L_x_4:
[----:B0-----:R-:W-:Y:S05]  /*0ba0*/  BSYNC.RECONVERGENT B0 ;  /* 0x0000000000007941 */ /* 0x001fea0003800200 */
.L_x_3:
[----:B------:R-:W-:-:S04]  /*0bb0*/  LOP3.LUT R4, R0, 0x1, RZ, 0xc0, !PT ;  /* 0x0000000100047812 */ /* 0x000fc800078ec0ff */
[----:B------:R-:W-:-:S13]  /*0bc0*/  ISETP.NE.U32.AND P0, PT, R4, 0x1, PT ;  /* 0x000000010400780c */ /* 0x000fda0003f05070 */
[----:B------:R-:W-:Y:S05]  /*0bd0*/  @!P0 BRA `(.L_x_2) ;  /* 0x0000000400448947 */ /* 0x000fea0003800000 */
[----:B------:R-:W0:Y:S01]  /*0be0*/  LDC R4, c[0x0][0x390] ;  /* 0x0000e400ff047b82 */ /* 0x000e220000000800 */
[----:B------:R-:W-:Y:S01]  /*0bf0*/  I2FP.F32.U32 R5, R3 ;  /* 0x0000000300057245 */ /* 0x000fe20000201000 */
[----:B------:R-:W-:Y:S01]  /*0c00*/  BSSY.RECONVERGENT B0, `(.L_x_11) ;  /* 0x0000048000007945 */ /* 0x000fe20003800200 */
[----:B------:R-:W-:-:S03]  /*0c10*/  MOV R6, 0x3f800000 ;  /* 0x3f80000000067802 */ /* 0x000fc60000000f00 */
[----:B0-----:R-:W-:-:S05]  /*0c20*/  FMUL R5, R5, R4 ;  /* 0x0000000405057220 */ /* 0x001fca0000400000 */
[----:B------:R-:W-:-:S13]  /*0c30*/  FSETP.NEU.AND P0, PT, R5, 1, PT ;  /* 0x3f8000000500780b */ /* 0x000fda0003f0d000 */
[----:B------:R-:W-:Y:S05]  /*0c40*/  @!P0 BRA `(.L_x_12) ;  /* 0x00000004000c8947 */ /* 0x000fea0003800000 */
[----:B------:R-:W-:-:S13]  /*0c50*/  FSETP.NAN.AND P0, PT, |R5|, |R5|, PT ;  /* 0x400000050500720b */ /* 0x000fda0003f08200 */
[----:B------:R-:W-:Y:S05]  /*0c60*/  @P0 BRA `(.L_x_13) ;  /* 0x0000000400000947 */ /* 0x000fea0003800000 */
[C---:B------:R-:W-:Y:S01]  /*0c70*/  FMUL R6, |R5|.reuse, 16777216 ;  /* 0x4b80000005067820 */ /* 0x040fe20000400200 */
[C---:B------:R-:W-:Y:S01]  /*0c80*/  FSETP.GEU.AND P0, PT, |R5|.reuse, 1.175494350822287508e-38, PT ;  /* 0x008000000500780b */ /* 0x040fe20003f0e200 */
[----:B------:R-:W-:Y:S01]  /*0c90*/  HFMA2 R14, -RZ, RZ, 0.771484375, 0.21533203125 ;  /* 0x3a2c32e4ff0e7431 */ /* 0x000fe200000001ff */
[----:B------:R-:W-:Y:S02]  /*0ca0*/  FSETP.NEU.AND P3, PT, R5, RZ, PT ;  /* 0x000000ff0500720b */ /* 0x000fe40003f6d000 */
[----:B------:R-:W-:-:S04]  /*0cb0*/  FSEL R6, R6, |R5|, !P0 ;  /* 0x4000000506067208 */ /* 0x000fc80004000000 */
        /* <DEDUP_REMOVED lines=12> */
[C---:B------:R-:W-:Y:S01]  /*0d80*/  FMUL R11, R10.reuse, R10 ;  /* 0x0000000a0a0b7220 */ /* 0x040fe20000400000 */
[----:B------:R-:W-:Y:S02]  /*0d90*/  FFMA R6, R10, 1.4426950216293334961, R7 ;  /* 0x3fb8aa3b0a067823 */ /* 0x000fe40000000007 */
[----:B------:R-:W-:Y:S01]  /*0da0*/  FADD R13, R12, R12 ;  /* 0x0000000c0c0d7221 */ /* 0x000fe20000000000 */
[----:B------:R-:W-:Y:S01]  /*0db0*/  FFMA R12, R11, R14, 0.0032181653659790754318 ;  /* 0x3b52e7db0b0c7423 */ /* 0x000fe2000000000e */
        /* <DEDUP_REMOVED lines=18> */
[----:B------:R-:W-:Y:S02]  /*0ee0*/  MOV R11, 0x391fcb8e ;  /* 0x391fcb8e000b7802 */ /* 0x000fe40000000f00 */
[----:B------:R-:W-:Y:S01]  /*0ef0*/  FSETP.GT.AND P1, PT, |R8|, 152, PT ;  /* 0x431800000800780b */ /* 0x000fe20003f24200 */
[----:B------:R-:W-:Y:S01]  /*0f00*/  FFMA R7, R6, 2, R7 ;  /* 0x4000000006077823 */ /* 0x000fe20000000007 */
[C---:B------:R-:W-:Y:S01]  /*0f10*/  FSETP.GEU.AND P2, PT, R8.reuse, RZ, PT ;  /* 0x000000ff0800720b */ /* 0x040fe20003f4e000 */
[----:B------:R-:W1:Y:S01]  /*0f20*/  F2I.NTZ R10, R8 ;  /* 0x00000008000a7305 */ /* 0x000e620000203100 */
[----:B0-----:R-:W-:Y:S01]  /*0f30*/  FADD R6, R8, -R9 ;  /* 0x8000000908067221 */ /* 0x001fe20000000000 */
[----:B------:R-:W-:-:S03]  /*0f40*/  FSETP.GT.AND P0, PT, R9, RZ, PT ;  /* 0x000000ff0900720b */ /* 0x000fc60003f04000 */
[----:B------:R-:W-:-:S04]  /*0f50*/  FADD R6, R6, R7 ;  /* 0x0000000706067221 */ /* 0x000fc80000000000 */
[----:B------:R-:W-:-:S04]  /*0f60*/  FFMA R7, R6, R11, 0.0013391353422775864601 ;  /* 0x3aaf85ed06077423 */ /* 0x000fc8000000000b */
[----:B------:R-:W-:-:S04]  /*0f70*/  FFMA R7, R6, R7, 0.0096188392490148544312 ;  /* 0x3c1d985606077423 */ /* 0x000fc80000000007 */
[----:B------:R-:W-:-:S04]  /*0f80*/  FFMA R7, R6, R7, 0.055503588169813156128 ;  /* 0x3d6357bb06077423 */ /* 0x000fc80000000007 */
[C---:B------:R-:W-:Y:S01]  /*0f90*/  FFMA R9, R6.reuse, R7, 0.24022644758224487305 ;  /* 0x3e75fdec06097423 */ /* 0x040fe20000000007 */
[----:B------:R-:W-:Y:S02]  /*0fa0*/  SEL R7, RZ, 0x83000000, P0 ;  /* 0x83000000ff077807 */ /* 0x000fe40000000000 */
[----:B------:R-:W-:Y:S01]  /*0fb0*/  FSETP.NEU.AND P0, PT, |R5|, +INF , PT ;  /* 0x7f8000000500780b */ /* 0x000fe20003f0d200 */
[----:B------:R-:W-:Y:S01]  /*0fc0*/  FFMA R9, R6, R9, 0.69314718246459960938 ;  /* 0x3f31721806097423 */ /* 0x000fe20000000009 */
[----:B-1----:R-:W-:Y:S02]  /*0fd0*/  LEA R10, R10, -R7, 0x17 ;  /* 0x800000070a0a7211 */ /* 0x002fe400078eb8ff */
[----:B------:R-:W-:Y:S01]  /*0fe0*/  IADD3 R7, PT, PT, R7, 0x7f000000, RZ ;  /* 0x7f00000007077810 */ /* 0x000fe20007ffe0ff */
[----:B------:R-:W-:Y:S01]  /*0ff0*/  FFMA R8, R6, R9, 1 ;  /* 0x3f80000006087423 */ /* 0x000fe20000000009 */
[----:B------:R-:W-:-:S03]  /*1000*/  FSEL R6, RZ, +INF , !P2 ;  /* 0x7f800000ff067808 */ /* 0x000fc60005000000 */
[----:B------:R-:W-:-:S04]  /*1010*/  FMUL R7, R7, R8 ;  /* 0x0000000807077220 */ /* 0x000fc80000400000 */
[----:B------:R-:W-:Y:S01]  /*1020*/  @!P1 FMUL R6, R10, R7 ;  /* 0x000000070a069220 */ /* 0x000fe20000400000 */
[----:B------:R-:W-:Y:S06]  /*1030*/  @P0 BRA P3, `(.L_x_12) ;  /* 0x0000000000100947 */ /* 0x000fec0001800000 */
[----:B------:R-:W-:-:S05]  /*1040*/  FADD R5, R5, R5 ;  /* 0x0000000505057221 */ /* 0x000fca0000000000 */
[----:B------:R-:W-:Y:S01]  /*1050*/  LOP3.LUT R6, R5, 0x7fffffff, RZ, 0xc0, !PT ;  /* 0x7fffffff05067812 */ /* 0x000fe200078ec0ff */
[----:B------:R-:W-:Y:S06]  /*1060*/  BRA `(.L_x_12) ;  /* 0x0000000000047947 */ /* 0x000fec0003800000 */
.L_x_13:
[----:B------:R-:W-:-:S07]  /*1070*/  FADD R6, R5, 2 ;  /* 0x4000000005067421 */ /* 0x000fce0000000000 */
.L_x_12:
[----:B------:R-:W-:Y:S05]  /*1080*/  BSYNC.RECONVERGENT B0 ;  /* 0x0000000000007941 */ /* 0x000fea0003800200 */
.L_x_11:
[----:B------:R-:W-:-:S04]  /*1090*/  SHF.L.U32 R3, R3, 0x2, RZ ;  /* 0x0000000203037819 */ /* 0x000fc800000006ff */
[----:B------:R-:W-:-:S05]  /*10a0*/  I2FP.F32.U32 R3, R3 ;  /* 0x0000000300037245 */ /* 0x000fca0000201000 */
[----:B------:R-:W-:-:S04]  /*10b0*/  FMUL R3, R3, R4 ;  /* 0x0000000403037220 */ /* 0x000fc80000400000 */
[----:B------:R-:W-:-:S04]  /*10c0*/  FFMA R3, R6, 9, -R3 ;  /* 0x4110000006037823 */ /* 0x000fc80000000803 */
[----:B------:R-:W-:-:S04]  /*10d0*/  FADD R3, R3, 5 ;  /* 0x40a0000003037421 */ /* 0x000fc80000000000 */
[----:B------:R-:W-:-:S07]  /*10e0*/  FADD R2, R2, R3 ;  /* 0x0000000302027221 */ /* 0x000fce0000000000 */
.L_x_2:
[----:B0-----:R-:W-:Y:S05]  /*10f0*/  BSYNC.RECONVERGENT B1 ;  /* 0x0000000000017941 */ /* 0x001fea0003800200 */
.L_x_1:
[----:B------:R-:W0:Y:S01]  /*1100*/  LDC R7, c[0x0][0x38c] ;  /* 0x0000e300ff077b82 */ /* 0x000e220000000800 */
[----:B------:R-:W0:Y:S07]  /*1110*/  LDCU UR6, c[0x0][0x390] ;  /* 0x00007200ff0677ac */ /* 0x000e2e0008000800 */
[----:B------:R-:W1:Y:S01]  /*1120*/  LDC.64 R4, c[0x0][0x380] ;  /* 0x0000e000ff047b82 */ /* 0x000e620000000a00 */
[----:B0-----:R-:W-:Y:S01]  /*1130*/  FFMA R7, R2, UR6, R7 ;  /* 0x0000000602077c23 */ /* 0x001fe20008000007 */
[----:B-1----:R-:W-:-:S05]  /*1140*/  IMAD.WIDE R2, R0, 0x4, R4 ;  /* 0x0000000400027825 */ /* 0x002fca00078e0204 */
[----:B------:R-:W-:Y:S01]  /*1150*/  STG.E desc[UR4][R2.64], R7 ;  /* 0x0000000702007986 */ /* 0x000fe2000c101904 */
[----:B------:R-:W-:Y:S05]  /*1160*/  EXIT ;  /* 0x000000000000794d */ /* 0x000fea0003800000 */
.L_x_14:
        /* <DEDUP_REMOVED lines=9> */
.L_x_16:


//--------------------- .nv.shared.reserved.0     --------------------------
	.section	.nv.shared.reserved.0,"aw",@nobits
	.weak		__nv_reservedSMEM_offset_0_alias
	.size		__nv_reservedSMEM_offset_0_alias, 0, 64
	.other		__nv_reservedSMEM_offset_0_alias,@"STO_CUDA_RESERVED_SHARED STV_DEFAULT"
__nv_reservedSMEM_offset_0_alias:
	.zero		0
	.zero		64


//--------------------- .nv.constant0._Z10incisoCGPUPfS_ffff --------------------------
	.section	.nv.constant0._Z10incisoCGPUPfS_ffff,"a",@progbits
	.sectionflags	@""
	.align	4
.nv.constant0._Z10incisoCGPUPfS_ffff:
	.zero		928


//--------------------- .nv.constant0._Z7incisoBPfffff --------------------------
	.section	.nv.constant0._Z7incisoBPfffff,"a",@progbits
	.sectionflags	@""
	.align	4
.nv.constant0._Z7incisoBPfffff:
	.zero		920


//--------------------- SYMBOLS --------------------------

	.type		.nv.reservedSmem.offset0,@object
	.size		.nv.reservedSmem.offset0,0x4
